	.headerflags	@"EF_CUDA_TEXMODE_UNIFIED EF_CUDA_64BIT_ADDRESS EF_CUDA_SM89 EF_CUDA_VIRTUAL_SM(EF_CUDA_SM89)"
	.elftype	@"ET_EXEC"


//--------------------- .nv.info                  --------------------------
	.section	.nv.info,"",@"SHT_CUDA_INFO"
	.align	4


	//----- nvinfo : EIATTR_REGCOUNT
	.align		4
        /*0000*/ 	.byte	0x04, 0x2f
        /*0002*/ 	.short	(.L_1 - .L_0)
	.align		4
.L_0:
        /*0004*/ 	.word	index@(memcpyKernelHighBW)
        /*0008*/ 	.word	0x00000010


	//----- nvinfo : EIATTR_MIN_STACK_SIZE
	.align		4
.L_1:
        /*000c*/ 	.byte	0x04, 0x12
        /*000e*/ 	.short	(.L_3 - .L_2)
	.align		4
.L_2:
        /*0010*/ 	.word	index@(memcpyKernelHighBW)
        /*0014*/ 	.word	0x00000000


	//----- nvinfo : EIATTR_FRAME_SIZE
	.align		4
.L_3:
        /*0018*/ 	.byte	0x04, 0x11
        /*001a*/ 	.short	(.L_5 - .L_4)
	.align		4
.L_4:
        /*001c*/ 	.word	index@(memcpyKernelHighBW)
        /*0020*/ 	.word	0x00000000


	//----- nvinfo : EIATTR_REGCOUNT
	.align		4
.L_5:
        /*0024*/ 	.byte	0x04, 0x2f
        /*0026*/ 	.short	(.L_7 - .L_6)
	.align		4
.L_6:
        /*0028*/ 	.word	index@(memcpyKernelLowLatency)
        /*002c*/ 	.word	0x00000008


	//----- nvinfo : EIATTR_MIN_STACK_SIZE
	.align		4
.L_7:
        /*0030*/ 	.byte	0x04, 0x12
        /*0032*/ 	.short	(.L_9 - .L_8)
	.align		4
.L_8:
        /*0034*/ 	.word	index@(memcpyKernelLowLatency)
        /*0038*/ 	.word	0x00000000


	//----- nvinfo : EIATTR_FRAME_SIZE
	.align		4
.L_9:
        /*003c*/ 	.byte	0x04, 0x11
        /*003e*/ 	.short	(.L_11 - .L_10)
	.align		4
.L_10:
        /*0040*/ 	.word	index@(memcpyKernelLowLatency)
        /*0044*/ 	.word	0x00000000


	//----- nvinfo : EIATTR_REGCOUNT
	.align		4
.L_11:
        /*0048*/ 	.byte	0x04, 0x2f
        /*004a*/ 	.short	(.L_13 - .L_12)
	.align		4
.L_12:
        /*004c*/ 	.word	index@(memcpyKernelTrailing)
        /*0050*/ 	.word	0x00000008


	//----- nvinfo : EIATTR_MIN_STACK_SIZE
	.align		4
.L_13:
        /*0054*/ 	.byte	0x04, 0x12
        /*0056*/ 	.short	(.L_15 - .L_14)
	.align		4
.L_14:
        /*0058*/ 	.word	index@(memcpyKernelTrailing)
        /*005c*/ 	.word	0x00000000


	//----- nvinfo : EIATTR_FRAME_SIZE
	.align		4
.L_15:
        /*0060*/ 	.byte	0x04, 0x11
        /*0062*/ 	.short	(.L_17 - .L_16)
	.align		4
.L_16:
        /*0064*/ 	.word	index@(memcpyKernelTrailing)
        /*0068*/ 	.word	0x00000000


	//----- nvinfo : EIATTR_MIN_STACK_SIZE
	.align		4
.L_17:
        /*006c*/ 	.byte	0x04, 0x12
        /*006e*/ 	.short	(.L_19 - .L_18)
	.align		4
.L_18:
        /*0070*/ 	.word	index@(memcpyKernelTrailing)
        /*0074*/ 	.word	0x00000000


	//----- nvinfo : EIATTR_MIN_STACK_SIZE
	.align		4
.L_19:
        /*0078*/ 	.byte	0x04, 0x12
        /*007a*/ 	.short	(.L_21 - .L_20)
	.align		4
.L_20:
        /*007c*/ 	.word	index@(memcpyKernelLowLatency)
        /*0080*/ 	.word	0x00000000


	//----- nvinfo : EIATTR_MIN_STACK_SIZE
	.align		4
.L_21:
        /*0084*/ 	.byte	0x04, 0x12
        /*0086*/ 	.short	(.L_23 - .L_22)
	.align		4
.L_22:
        /*0088*/ 	.word	index@(memcpyKernelHighBW)
        /*008c*/ 	.word	0x00000000
.L_23:


//--------------------- .nv.info.memcpyKernelTrailing --------------------------
	.section	.nv.info.memcpyKernelTrailing,"",@"SHT_CUDA_INFO"
	.sectionflags	@""
	.align	4


	//----- nvinfo : EIATTR_CUDA_API_VERSION
	.align		4
        /*0000*/ 	.byte	0x04, 0x37
        /*0002*/ 	.short	(.L_25 - .L_24)
.L_24:
        /*0004*/ 	.word	0x0000007c


	//----- nvinfo : EIATTR_PARAM_CBANK
	.align		4
.L_25:
        /*0008*/ 	.byte	0x04, 0x0a
        /*000a*/ 	.short	(.L_27 - .L_26)
	.align		4
.L_26:
        /*000c*/ 	.word	index@(.nv.constant0.memcpyKernelTrailing)
        /*0010*/ 	.short	0x0160
        /*0012*/ 	.short	0x0018


	//----- nvinfo : EIATTR_CBANK_PARAM_SIZE
	.align		4
.L_27:
        /*0014*/ 	.byte	0x03, 0x19
        /*0016*/ 	.short	0x0018


	//----- nvinfo : EIATTR_KPARAM_INFO
	.align		4
        /*0018*/ 	.byte	0x04, 0x17
        /*001a*/ 	.short	(.L_29 - .L_28)
.L_28:
        /*001c*/ 	.word	0x00000000
        /*0020*/ 	.short	0x0002
        /*0022*/ 	.short	0x0010
        /*0024*/ 	.byte	0x00, 0xf0, 0x21, 0x00


	//----- nvinfo : EIATTR_KPARAM_INFO
	.align		4
.L_29:
        /*0028*/ 	.byte	0x04, 0x17
        /*002a*/ 	.short	(.L_31 - .L_30)
.L_30:
        /*002c*/ 	.word	0x00000000
        /*0030*/ 	.short	0x0001
        /*0032*/ 	.short	0x0008
        /*0034*/ 	.byte	0x00, 0xf0, 0x21, 0x00


	//----- nvinfo : EIATTR_KPARAM_INFO
	.align		4
.L_31:
        /*0038*/ 	.byte	0x04, 0x17
        /*003a*/ 	.short	(.L_33 - .L_32)
.L_32:
        /*003c*/ 	.word	0x00000000
        /*0040*/ 	.short	0x0000
        /*0042*/ 	.short	0x0000
        /*0044*/ 	.byte	0x00, 0xf0, 0x21, 0x00


	//----- nvinfo : EIATTR_MAXREG_COUNT
	.align		4
.L_33:
        /*0048*/ 	.byte	0x03, 0x1b
        /*004a*/ 	.short	0x00ff


	//----- nvinfo : EIATTR_EXIT_INSTR_OFFSETS
	.align		4
        /*004c*/ 	.byte	0x04, 0x1c
        /*004e*/ 	.short	(.L_35 - .L_34)


	//   ....[0]....
.L_34:
        /*0050*/ 	.word	0x00000070


	//   ....[1]....
        /*0054*/ 	.word	0x000000f0
.L_35:


//--------------------- .nv.info.memcpyKernelLowLatency --------------------------
	.section	.nv.info.memcpyKernelLowLatency,"",@"SHT_CUDA_INFO"
	.sectionflags	@""
	.align	4


	//----- nvinfo : EIATTR_CUDA_API_VERSION
	.align		4
        /*0000*/ 	.byte	0x04, 0x37
        /*0002*/ 	.short	(.L_37 - .L_36)
.L_36:
        /*0004*/ 	.word	0x0000007c


	//----- nvinfo : EIATTR_PARAM_CBANK
	.align		4
.L_37:
        /*0008*/ 	.byte	0x04, 0x0a
        /*000a*/ 	.short	(.L_39 - .L_38)
	.align		4
.L_38:
        /*000c*/ 	.word	index@(.nv.constant0.memcpyKernelLowLatency)
        /*0010*/ 	.short	0x0160
        /*0012*/ 	.short	0x0018


	//----- nvinfo : EIATTR_CBANK_PARAM_SIZE
	.align		4
.L_39:
        /*0014*/ 	.byte	0x03, 0x19
        /*0016*/ 	.short	0x0018


	//----- nvinfo : EIATTR_KPARAM_INFO
	.align		4
        /*0018*/ 	.byte	0x04, 0x17
        /*001a*/ 	.short	(.L_41 - .L_40)
.L_40:
        /*001c*/ 	.word	0x00000000
        /*0020*/ 	.short	0x0002
        /*0022*/ 	.short	0x0010
        /*0024*/ 	.byte	0x00, 0xf0, 0x21, 0x00


	//----- nvinfo : EIATTR_KPARAM_INFO
	.align		4
.L_41:
        /*0028*/ 	.byte	0x04, 0x17
        /*002a*/ 	.short	(.L_43 - .L_42)
.L_42:
        /*002c*/ 	.word	0x00000000
        /*0030*/ 	.short	0x0001
        /*0032*/ 	.short	0x0008
        /*0034*/ 	.byte	0x00, 0xf0, 0x21, 0x00


	//----- nvinfo : EIATTR_KPARAM_INFO
	.align		4
.L_43:
        /*0038*/ 	.byte	0x04, 0x17
        /*003a*/ 	.short	(.L_45 - .L_44)
.L_44:
        /*003c*/ 	.word	0x00000000
        /*0040*/ 	.short	0x0000
        /*0042*/ 	.short	0x0000
        /*0044*/ 	.byte	0x00, 0xf0, 0x21, 0x00


	//----- nvinfo : EIATTR_MAXREG_COUNT
	.align		4
.L_45:
        /*0048*/ 	.byte	0x03, 0x1b
        /*004a*/ 	.short	0x00ff


	//----- nvinfo : EIATTR_EXIT_INSTR_OFFSETS
	.align		4
        /*004c*/ 	.byte	0x04, 0x1c
        /*004e*/ 	.short	(.L_47 - .L_46)


	//   ....[0]....
.L_46:
        /*0050*/ 	.word	0x00000070


	//   ....[1]....
        /*0054*/ 	.word	0x00000110
.L_47:


//--------------------- .nv.info.memcpyKernelHighBW --------------------------
	.section	.nv.info.memcpyKernelHighBW,"",@"SHT_CUDA_INFO"
	.sectionflags	@""
	.align	4


	//----- nvinfo : EIATTR_CUDA_API_VERSION
	.align		4
        /*0000*/ 	.byte	0x04, 0x37
        /*0002*/ 	.short	(.L_49 - .L_48)
.L_48:
        /*0004*/ 	.word	0x0000007c


	//----- nvinfo : EIATTR_PARAM_CBANK
	.align		4
.L_49:
        /*0008*/ 	.byte	0x04, 0x0a
        /*000a*/ 	.short	(.L_51 - .L_50)
	.align		4
.L_50:
        /*000c*/ 	.word	index@(.nv.constant0.memcpyKernelHighBW)
        /*0010*/ 	.short	0x0160
        /*0012*/ 	.short	0x0010


	//----- nvinfo : EIATTR_CBANK_PARAM_SIZE
	.align		4
.L_51:
        /*0014*/ 	.byte	0x03, 0x19
        /*0016*/ 	.short	0x0010


	//----- nvinfo : EIATTR_KPARAM_INFO
	.align		4
        /*0018*/ 	.byte	0x04, 0x17
        /*001a*/ 	.short	(.L_53 - .L_52)
.L_52:
        /*001c*/ 	.word	0x00000000
        /*0020*/ 	.short	0x0001
        /*0022*/ 	.short	0x0008
        /*0024*/ 	.byte	0x00, 0xf0, 0x21, 0x00


	//----- nvinfo : EIATTR_KPARAM_INFO
	.align		4
.L_53:
        /*0028*/ 	.byte	0x04, 0x17
        /*002a*/ 	.short	(.L_55 - .L_54)
.L_54:
        /*002c*/ 	.word	0x00000000
        /*0030*/ 	.short	0x0000
        /*0032*/ 	.short	0x0000
        /*0034*/ 	.byte	0x00, 0xf0, 0x21, 0x00


	//----- nvinfo : EIATTR_MAXREG_COUNT
	.align		4
.L_55:
        /*0038*/ 	.byte	0x03, 0x1b
        /*003a*/ 	.short	0x00ff


	//----- nvinfo : EIATTR_EXIT_INSTR_OFFSETS
	.align		4
        /*003c*/ 	.byte	0x04, 0x1c
        /*003e*/ 	.short	(.L_57 - .L_56)


	//   ....[0]....
.L_56:
        /*0040*/ 	.word	0x00000160
.L_57:


//--------------------- .nv.callgraph             --------------------------
	.section	.nv.callgraph,"",@"SHT_CUDA_CALLGRAPH"
	.align	4
	.sectionentsize	8
	.align		4
        /*0000*/ 	.word	0x00000000
	.align		4
        /*0004*/ 	.word	0xffffffff
	.align		4
        /*0008*/ 	.word	0x00000000
	.align		4
        /*000c*/ 	.word	0xfffffffe
	.align		4
        /*0010*/ 	.word	0x00000000
	.align		4
        /*0014*/ 	.word	0xfffffffd
	.align		4
        /*0018*/ 	.word	0x00000000
	.align		4
        /*001c*/ 	.word	0xfffffffc


//--------------------- .nv.rel.action            --------------------------
	.section	.nv.rel.action,"",@"SHT_CUDA_RELOCINFO"
	.align	8
	.sectionentsize	8
        /*0000*/ 	.byte	0x73, 0x00, 0x00, 0x00, 0x00, 0x00, 0x00, 0x00, 0x00, 0x00, 0x00, 0x11, 0x25, 0x00, 0x05, 0x36


//--------------------- .nv.constant0.memcpyKernelTrailing --------------------------
	.section	.nv.constant0.memcpyKernelTrailing,"a",@progbits
	.sectionflags	@""
	.align	4
.nv.constant0.memcpyKernelTrailing:
	.zero		376


//--------------------- .nv.constant0.memcpyKernelLowLatency --------------------------
	.section	.nv.constant0.memcpyKernelLowLatency,"a",@progbits
	.sectionflags	@""
	.align	4
.nv.constant0.memcpyKernelLowLatency:
	.zero		376


//--------------------- .nv.constant0.memcpyKernelHighBW --------------------------
	.section	.nv.constant0.memcpyKernelHighBW,"a",@progbits
	.sectionflags	@""
	.align	4
.nv.constant0.memcpyKernelHighBW:
	.zero		368


//--------------------- .text.memcpyKernelTrailing --------------------------
	.section	.text.memcpyKernelTrailing,"ax",@progbits
	.sectioninfo	@"SHI_REGISTERS=8"
	.align	128
        .global         memcpyKernelTrailing
        .type           memcpyKernelTrailing,@function
        .size           memcpyKernelTrailing,(.L_x_3 - memcpyKernelTrailing)
        .other          memcpyKernelTrailing,@"STO_CUDA_ENTRY STV_DEFAULT"
memcpyKernelTrailing:
.text.memcpyKernelTrailing:
[----:B------:R-:W-:Y:S02]  /*0000*/  IMAD.MOV.U32 R1, RZ, RZ, c[0x0][0x28] ;  /* 0x00000a00ff017624 */ /* 0x000fe400078e00ff */
[----:B------:R-:W0:Y:S01]  /*0010*/  S2R R2, SR_TID.X ;  /* 0x0000000000027919 */ /* 0x000e220000002100 */
[----:B------:R-:W-:-:S03]  /*0020*/  IMAD.MOV.U32 R3, RZ, RZ, RZ ;  /* 0x000000ffff037224 */ /* 0x000fc600078e00ff */
[----:B------:R-:W0:Y:S02]  /*0030*/  S2R R5, SR_CTAID.X ;  /* 0x0000000000057919 */ /* 0x000e240000002500 */
[----:B0-----:R-:W-:-:S05]  /*0040*/  IMAD.WIDE.U32 R2, R5, 0x100, R2 ;  /* 0x0000010005027825 */ /* 0x001fca00078e0002 */
[----:B------:R-:W-:-:S04]  /*0050*/  ISETP.GE.U32.AND P0, PT, R2, c[0x0][0x170], PT ;  /* 0x00005c0002007a0c */ /* 0x000fc80003f06070 */
[----:B------:R-:W-:-:S13]  /*0060*/  ISETP.GE.U32.AND.EX P0, PT, R3, c[0x0][0x174], PT, P0 ;  /* 0x00005d0003007a0c */ /* 0x000fda0003f06100 */
[----:B------:R-:W-:Y:S05]  /*0070*/  @P0 EXIT ;  /* 0x000000000000094d */ /* 0x000fea0003800000 */
[----:B------:R-:W-:Y:S01]  /*0080*/  IADD3 R4, P0, R2, c[0x0][0x168], RZ ;  /* 0x00005a0002047a10 */ /* 0x000fe20007f1e0ff */
[----:B------:R-:W-:-:S03]  /*0090*/  ULDC.64 UR4, c[0x0][0x118] ;  /* 0x0000460000047ab9 */ /* 0x000fc60000000a00 */
[----:B------:R-:W-:-:S06]  /*00a0*/  IADD3.X R5, R3, c[0x0][0x16c], RZ, P0, !PT ;  /* 0x00005b0003057a10 */ /* 0x000fcc00007fe4ff */
[----:B------:R-:W2:Y:S01]  /*00b0*/  LDG.E.U8 R5, [R4.64] ;  /* 0x0000000404057981 */ /* 0x000ea2000c1e1100 */
[----:B------:R-:W-:-:S04]  /*00c0*/  IADD3 R2, P0, R2, c[0x0][0x160], RZ ;  /* 0x0000580002027a10 */ /* 0x000fc80007f1e0ff */
[----:B------:R-:W-:-:S05]  /*00d0*/  IADD3.X R3, R3, c[0x0][0x164], RZ, P0, !PT ;  /* 0x0000590003037a10 */ /* 0x000fca00007fe4ff */
[----:B--2---:R-:W-:Y:S01]  /*00e0*/  STG.E.U8 [R2.64], R5 ;  /* 0x0000000502007986 */ /* 0x004fe2000c101104 */
[----:B------:R-:W-:Y:S05]  /*00f0*/  EXIT ;  /* 0x000000000000794d */ /* 0x000fea0003800000 */
.L_x_0:
[----:B------:R-:W-:-:S00]  /*0100*/  BRA `(.L_x_0) ;  /* 0xfffffff000007947 */ /* 0x000fc0000383ffff */
[----:B------:R-:W-:-:S00]  /*0110*/  NOP ;  /* 0x0000000000007918 */ /* 0x000fc00000000000 */
        /* <DEDUP_REMOVED lines=14> */
.L_x_3:


//--------------------- .text.memcpyKernelLowLatency --------------------------
	.section	.text.memcpyKernelLowLatency,"ax",@progbits
	.sectioninfo	@"SHI_REGISTERS=8"
	.align	128
        .global         memcpyKernelLowLatency
        .type           memcpyKernelLowLatency,@function
        .size           memcpyKernelLowLatency,(.L_x_4 - memcpyKernelLowLatency)
        .other          memcpyKernelLowLatency,@"STO_CUDA_ENTRY STV_DEFAULT"
memcpyKernelLowLatency:
.text.memcpyKernelLowLatency:
        /* <DEDUP_REMOVED lines=8> */
[C---:B------:R-:W-:Y:S01]  /*0080*/  IMAD.SHL.U32 R4, R2.reuse, 0x4, RZ ;  /* 0x0000000402047824 */ /* 0x040fe200078e00ff */
[----:B------:R-:W-:Y:S01]  /*0090*/  SHF.L.U64.HI R0, R2, 0x2, R3 ;  /* 0x0000000202007819 */ /* 0x000fe20000010203 */
[----:B------:R-:W-:-:S03]  /*00a0*/  ULDC.64 UR4, c[0x0][0x118] ;  /* 0x0000460000047ab9 */ /* 0x000fc60000000a00 */
[----:B------:R-:W-:-:S04]  /*00b0*/  IADD3 R2, P0, R4, c[0x0][0x168], RZ ;  /* 0x00005a0004027a10 */ /* 0x000fc80007f1e0ff */
[----:B------:R-:W-:-:S06]  /*00c0*/  IADD3.X R3, R0, c[0x0][0x16c], RZ, P0, !PT ;  /* 0x00005b0000037a10 */ /* 0x000fcc00007fe4ff */
[----:B------:R-:W2:Y:S01]  /*00d0*/  LDG.E R3, [R2.64] ;  /* 0x0000000402037981 */ /* 0x000ea2000c1e1900 */
[----:B------:R-:W-:-:S04]  /*00e0*/  IADD3 R4, P0, R4, c[0x0][0x160], RZ ;  /* 0x0000580004047a10 */ /* 0x000fc80007f1e0ff */
[----:B------:R-:W-:-:S05]  /*00f0*/  IADD3.X R5, R0, c[0x0][0x164], RZ, P0, !PT ;  /* 0x0000590000057a10 */ /* 0x000fca00007fe4ff */
[----:B--2---:R-:W-:Y:S01]  /*0100*/  STG.E [R4.64], R3 ;  /* 0x0000000304007986 */ /* 0x004fe2000c101904 */
[----:B------:R-:W-:Y:S05]  /*0110*/  EXIT ;  /* 0x000000000000794d */ /* 0x000fea0003800000 */
.L_x_1:
        /* <DEDUP_REMOVED lines=14> */
.L_x_4:


//--------------------- .text.memcpyKernelHighBW  --------------------------
	.section	.text.memcpyKernelHighBW,"ax",@progbits
	.sectioninfo	@"SHI_REGISTERS=16"
	.align	128
        .global         memcpyKernelHighBW
        .type           memcpyKernelHighBW,@function
        .size           memcpyKernelHighBW,(.L_x_5 - memcpyKernelHighBW)
        .other          memcpyKernelHighBW,@"STO_CUDA_ENTRY STV_DEFAULT"
memcpyKernelHighBW:
.text.memcpyKernelHighBW:
[----:B------:R-:W-:Y:S02]  /*0000*/  IMAD.MOV.U32 R1, RZ, RZ, c[0x0][0x28] ;  /* 0x00000a00ff017624 */ /* 0x000fe400078e00ff */
[----:B------:R-:W0:Y:S01]  /*0010*/  S2R R5, SR_CTAID.Y ;  /* 0x0000000000057919 */ /* 0x000e220000002600 */
[----:B------:R-:W-:Y:S01]  /*0020*/  IMAD.MOV.U32 R3, RZ, RZ, RZ ;  /* 0x000000ffff037224 */ /* 0x000fe200078e00ff */
[----:B------:R-:W-:Y:S02]  /*0030*/  ULDC.64 UR4, c[0x0][0x118] ;  /* 0x0000460000047ab9 */ /* 0x000fe40000000a00 */
[----:B------:R-:W0:Y:S04]  /*0040*/  S2R R0, SR_CTAID.X ;  /* 0x0000000000007919 */ /* 0x000e280000002500 */
[----:B------:R-:W1:Y:S01]  /*0050*/  S2R R2, SR_TID.X ;  /* 0x0000000000027919 */ /* 0x000e620000002100 */
[----:B0-----:R-:W-:-:S04]  /*0060*/  IMAD R5, R5, c[0x0][0xc], R0 ;  /* 0x0000030005057a24 */ /* 0x001fc800078e0200 */
[----:B-1----:R-:W-:-:S04]  /*0070*/  IMAD.WIDE.U32 R2, R5, 0x400, R2 ;  /* 0x0000040005027825 */ /* 0x002fc800078e0002 */
[C---:B------:R-:W-:Y:S01]  /*0080*/  IMAD.SHL.U32 R4, R2.reuse, 0x4, RZ ;  /* 0x0000000402047824 */ /* 0x040fe200078e00ff */
[----:B------:R-:W-:-:S04]  /*0090*/  SHF.L.U64.HI R0, R2, 0x2, R3 ;  /* 0x0000000202007819 */ /* 0x000fc80000010203 */
[----:B------:R-:W-:-:S04]  /*00a0*/  IADD3 R2, P0, R4, c[0x0][0x168], RZ ;  /* 0x00005a0004027a10 */ /* 0x000fc80007f1e0ff */
[----:B------:R-:W-:-:S05]  /*00b0*/  IADD3.X R3, R0, c[0x0][0x16c], RZ, P0, !PT ;  /* 0x00005b0000037a10 */ /* 0x000fca00007fe4ff */
[----:B------:R-:W2:Y:S01]  /*00c0*/  LDG.E R7, [R2.64] ;  /* 0x0000000402077981 */ /* 0x000ea2000c1e1900 */
[----:B------:R-:W-:-:S04]  /*00d0*/  IADD3 R4, P0, R4, c[0x0][0x160], RZ ;  /* 0x0000580004047a10 */ /* 0x000fc80007f1e0ff */
[----:B------:R-:W-:-:S05]  /*00e0*/  IADD3.X R5, R0, c[0x0][0x164], RZ, P0, !PT ;  /* 0x0000590000057a10 */ /* 0x000fca00007fe4ff */
[----:B--2---:R-:W-:Y:S04]  /*00f0*/  STG.E [R4.64], R7 ;  /* 0x0000000704007986 */ /* 0x004fe8000c101904 */
[----:B------:R-:W2:Y:S04]  /*0100*/  LDG.E R9, [R2.64+0x400] ;  /* 0x0004000402097981 */ /* 0x000ea8000c1e1900 */
[----:B--2---:R-:W-:Y:S04]  /*0110*/  STG.E [R4.64+0x400], R9 ;  /* 0x0004000904007986 */ /* 0x004fe8000c101904 */
[----:B------:R-:W2:Y:S04]  /*0120*/  LDG.E R11, [R2.64+0x800] ;  /* 0x00080004020b7981 */ /* 0x000ea8000c1e1900 */
[----:B--2---:R-:W-:Y:S04]  /*0130*/  STG.E [R4.64+0x800], R11 ;  /* 0x0008000b04007986 */ /* 0x004fe8000c101904 */
[----:B------:R-:W2:Y:S04]  /*0140*/  LDG.E R13, [R2.64+0xc00] ;  /* 0x000c0004020d7981 */ /* 0x000ea8000c1e1900 */
[----:B--2---:R-:W-:Y:S01]  /*0150*/  STG.E [R4.64+0xc00], R13 ;  /* 0x000c000d04007986 */ /* 0x004fe2000c101904 */
[----:B------:R-:W-:Y:S05]  /*0160*/  EXIT ;  /* 0x000000000000794d */ /* 0x000fea0003800000 */
.L_x_2:
        /* <DEDUP_REMOVED lines=9> */
.L_x_5:
